//
// Generated by NVIDIA NVVM Compiler
//
// Compiler Build ID: CL-36424714
// Cuda compilation tools, release 13.0, V13.0.88
// Based on NVVM 20.0.0
//

.version 9.0
.target sm_100
.address_size 64

	// .globl	_ZN3cub18CUB_300001_SM_10006detail11EmptyKernelIvEEvv
.global .align 1 .b8 _ZN40_INTERNAL_2f9cd48a_4_k_cu_5e6fcd3f_702864cuda3std3__45__cpo5beginE[1];
.global .align 1 .b8 _ZN40_INTERNAL_2f9cd48a_4_k_cu_5e6fcd3f_702864cuda3std3__45__cpo3endE[1];
.global .align 1 .b8 _ZN40_INTERNAL_2f9cd48a_4_k_cu_5e6fcd3f_702864cuda3std3__45__cpo6cbeginE[1];
.global .align 1 .b8 _ZN40_INTERNAL_2f9cd48a_4_k_cu_5e6fcd3f_702864cuda3std3__45__cpo4cendE[1];
.global .align 1 .b8 _ZN40_INTERNAL_2f9cd48a_4_k_cu_5e6fcd3f_702864cuda3std3__45__cpo6rbeginE[1];
.global .align 1 .b8 _ZN40_INTERNAL_2f9cd48a_4_k_cu_5e6fcd3f_702864cuda3std3__45__cpo4rendE[1];
.global .align 1 .b8 _ZN40_INTERNAL_2f9cd48a_4_k_cu_5e6fcd3f_702864cuda3std3__45__cpo7crbeginE[1];
.global .align 1 .b8 _ZN40_INTERNAL_2f9cd48a_4_k_cu_5e6fcd3f_702864cuda3std3__45__cpo5crendE[1];
.global .align 1 .b8 _ZN40_INTERNAL_2f9cd48a_4_k_cu_5e6fcd3f_702864cuda3std3__442_GLOBAL__N__2f9cd48a_4_k_cu_5e6fcd3f_702866ignoreE[1];
.global .align 1 .b8 _ZN40_INTERNAL_2f9cd48a_4_k_cu_5e6fcd3f_702864cuda3std3__419piecewise_constructE[1];
.global .align 1 .b8 _ZN40_INTERNAL_2f9cd48a_4_k_cu_5e6fcd3f_702864cuda3std3__48in_placeE[1];
.global .align 1 .b8 _ZN40_INTERNAL_2f9cd48a_4_k_cu_5e6fcd3f_702864cuda3std3__420unreachable_sentinelE[1];
.global .align 1 .b8 _ZN40_INTERNAL_2f9cd48a_4_k_cu_5e6fcd3f_702864cuda3std3__47nulloptE[1];
.global .align 1 .b8 _ZN40_INTERNAL_2f9cd48a_4_k_cu_5e6fcd3f_702864cuda3std3__48unexpectE[1];
.global .align 1 .b8 _ZN40_INTERNAL_2f9cd48a_4_k_cu_5e6fcd3f_702864cuda3std6ranges3__45__cpo4swapE[1];
.global .align 1 .b8 _ZN40_INTERNAL_2f9cd48a_4_k_cu_5e6fcd3f_702864cuda3std6ranges3__45__cpo9iter_moveE[1];
.global .align 1 .b8 _ZN40_INTERNAL_2f9cd48a_4_k_cu_5e6fcd3f_702864cuda3std6ranges3__45__cpo5beginE[1];
.global .align 1 .b8 _ZN40_INTERNAL_2f9cd48a_4_k_cu_5e6fcd3f_702864cuda3std6ranges3__45__cpo3endE[1];
.global .align 1 .b8 _ZN40_INTERNAL_2f9cd48a_4_k_cu_5e6fcd3f_702864cuda3std6ranges3__45__cpo6cbeginE[1];
.global .align 1 .b8 _ZN40_INTERNAL_2f9cd48a_4_k_cu_5e6fcd3f_702864cuda3std6ranges3__45__cpo4cendE[1];
.global .align 1 .b8 _ZN40_INTERNAL_2f9cd48a_4_k_cu_5e6fcd3f_702864cuda3std6ranges3__45__cpo7advanceE[1];
.global .align 1 .b8 _ZN40_INTERNAL_2f9cd48a_4_k_cu_5e6fcd3f_702864cuda3std6ranges3__45__cpo9iter_swapE[1];
.global .align 1 .b8 _ZN40_INTERNAL_2f9cd48a_4_k_cu_5e6fcd3f_702864cuda3std6ranges3__45__cpo4nextE[1];
.global .align 1 .b8 _ZN40_INTERNAL_2f9cd48a_4_k_cu_5e6fcd3f_702864cuda3std6ranges3__45__cpo4prevE[1];
.global .align 1 .b8 _ZN40_INTERNAL_2f9cd48a_4_k_cu_5e6fcd3f_702864cuda3std6ranges3__45__cpo4dataE[1];
.global .align 1 .b8 _ZN40_INTERNAL_2f9cd48a_4_k_cu_5e6fcd3f_702864cuda3std6ranges3__45__cpo5cdataE[1];
.global .align 1 .b8 _ZN40_INTERNAL_2f9cd48a_4_k_cu_5e6fcd3f_702864cuda3std6ranges3__45__cpo4sizeE[1];
.global .align 1 .b8 _ZN40_INTERNAL_2f9cd48a_4_k_cu_5e6fcd3f_702864cuda3std6ranges3__45__cpo5ssizeE[1];
.global .align 1 .b8 _ZN40_INTERNAL_2f9cd48a_4_k_cu_5e6fcd3f_702864cuda3std6ranges3__45__cpo8distanceE[1];
.global .align 1 .b8 _ZN40_INTERNAL_2f9cd48a_4_k_cu_5e6fcd3f_702866thrust24THRUST_300001_SM_1000_NS6system6detail10sequential3seqE[1];
.global .align 1 .b8 _ZN40_INTERNAL_2f9cd48a_4_k_cu_5e6fcd3f_702866thrust24THRUST_300001_SM_1000_NS12placeholders2_1E[1];
.global .align 1 .b8 _ZN40_INTERNAL_2f9cd48a_4_k_cu_5e6fcd3f_702866thrust24THRUST_300001_SM_1000_NS12placeholders2_2E[1];
.global .align 1 .b8 _ZN40_INTERNAL_2f9cd48a_4_k_cu_5e6fcd3f_702866thrust24THRUST_300001_SM_1000_NS12placeholders2_3E[1];
.global .align 1 .b8 _ZN40_INTERNAL_2f9cd48a_4_k_cu_5e6fcd3f_702866thrust24THRUST_300001_SM_1000_NS12placeholders2_4E[1];
.global .align 1 .b8 _ZN40_INTERNAL_2f9cd48a_4_k_cu_5e6fcd3f_702866thrust24THRUST_300001_SM_1000_NS12placeholders2_5E[1];
.global .align 1 .b8 _ZN40_INTERNAL_2f9cd48a_4_k_cu_5e6fcd3f_702866thrust24THRUST_300001_SM_1000_NS12placeholders2_6E[1];
.global .align 1 .b8 _ZN40_INTERNAL_2f9cd48a_4_k_cu_5e6fcd3f_702866thrust24THRUST_300001_SM_1000_NS12placeholders2_7E[1];
.global .align 1 .b8 _ZN40_INTERNAL_2f9cd48a_4_k_cu_5e6fcd3f_702866thrust24THRUST_300001_SM_1000_NS12placeholders2_8E[1];
.global .align 1 .b8 _ZN40_INTERNAL_2f9cd48a_4_k_cu_5e6fcd3f_702866thrust24THRUST_300001_SM_1000_NS12placeholders2_9E[1];
.global .align 1 .b8 _ZN40_INTERNAL_2f9cd48a_4_k_cu_5e6fcd3f_702866thrust24THRUST_300001_SM_1000_NS12placeholders3_10E[1];

.visible .entry _ZN3cub18CUB_300001_SM_10006detail11EmptyKernelIvEEvv()
{


	ret;

}


// ===== COMPILED SASS (sm_100) =====

	.target	sm_100

	.elftype	@"ET_EXEC"


//--------------------- .note.nv.tkinfo           --------------------------
	.section	.note.nv.tkinfo,"",@"SHT_NOTE"
	.sectionflags	@"SHF_NOTE_NV_TKINFO"
	.tkinfo
        /*0018*/ 	.word	0x00000002
        /*0030*/ 	.string	""
        /*0030*/ 	.string	"ptxas"
        /*0030*/ 	.string	"Cuda compilation tools, release 13.0, V13.0.88"
        /*0030*/ 	.string	"Build cuda_13.0.r13.0/compiler.36424714_0"
        /*0030*/ 	.string	"-arch sm_100 -m 64 "



//--------------------- .note.nv.cuinfo           --------------------------
	.section	.note.nv.cuinfo,"",@"SHT_NOTE"
	.sectionflags	@"SHF_NOTE_NV_CUINFO"
        /*0018*/ 	.short	0x0002
        /*001a*/ 	.short	0x0064
        /*001c*/ 	.short	0x0082
	.zero		2


//--------------------- .nv.info                  --------------------------
	.section	.nv.info,"",@"SHT_CUDA_INFO"
	.align	4


	//----- nvinfo : EIATTR_REGCOUNT
	.align		4
        /*0000*/ 	.byte	0x04, 0x2f
        /*0002*/ 	.short	(.L_41 - .L_40)
	.align		4
.L_40:
        /*0004*/ 	.word	index@(_ZN3cub18CUB_300001_SM_10006detail11EmptyKernelIvEEvv)
        /*0008*/ 	.word	0x00000004


	//----- nvinfo : EIATTR_FRAME_SIZE
	.align		4
.L_41:
        /*000c*/ 	.byte	0x04, 0x11
        /*000e*/ 	.short	(.L_43 - .L_42)
	.align		4
.L_42:
        /*0010*/ 	.word	index@(_ZN3cub18CUB_300001_SM_10006detail11EmptyKernelIvEEvv)
        /*0014*/ 	.word	0x00000000


	//----- nvinfo : EIATTR_MIN_STACK_SIZE
	.align		4
.L_43:
        /*0018*/ 	.byte	0x04, 0x12
        /*001a*/ 	.short	(.L_45 - .L_44)
	.align		4
.L_44:
        /*001c*/ 	.word	index@(_ZN3cub18CUB_300001_SM_10006detail11EmptyKernelIvEEvv)
        /*0020*/ 	.word	0x00000000
.L_45:


//--------------------- .nv.compat                --------------------------
	.section	.nv.compat,"",@"SHT_CUDA_COMPAT_INFO"
	.align	4
        /*0000*/ 	.byte	0x02, 0x09, 0x00, 0x00, 0x02, 0x02, 0x01, 0x00, 0x02, 0x05, 0x05, 0x00, 0x03, 0x07, 0x01, 0x01
        /*0010*/ 	.byte	0x02, 0x03, 0x00, 0x00, 0x02, 0x06, 0x01, 0x00, 0x04, 0x0b, 0x08, 0x00, 0x09, 0x00, 0x00, 0x00
        /*0020*/ 	.byte	0x00, 0x00, 0x00, 0x00


//--------------------- .nv.info._ZN3cub18CUB_300001_SM_10006detail11EmptyKernelIvEEvv --------------------------
	.section	.nv.info._ZN3cub18CUB_300001_SM_10006detail11EmptyKernelIvEEvv,"",@"SHT_CUDA_INFO"
	.sectionflags	@""
	.align	4


	//----- nvinfo : EIATTR_CUDA_API_VERSION
	.align		4
        /*0000*/ 	.byte	0x04, 0x37
        /*0002*/ 	.short	(.L_47 - .L_46)
.L_46:
        /*0004*/ 	.word	0x00000082


	//----- nvinfo : EIATTR_SPARSE_MMA_MASK
	.align		4
.L_47:
        /*0008*/ 	.byte	0x03, 0x50
        /*000a*/ 	.short	0x0000


	//----- nvinfo : EIATTR_MAXREG_COUNT
	.align		4
        /*000c*/ 	.byte	0x03, 0x1b
        /*000e*/ 	.short	0x00ff


	//----- nvinfo : EIATTR_MERCURY_ISA_VERSION
	.align		4
        /*0010*/ 	.byte	0x03, 0x5f
        /*0012*/ 	.short	0x0101


	//----- nvinfo : EIATTR_VRC_CTA_INIT_COUNT
	.align		4
        /*0014*/ 	.byte	0x02, 0x4a
	.zero		1
	.zero		1


	//----- nvinfo : EIATTR_EXIT_INSTR_OFFSETS
	.align		4
        /*0018*/ 	.byte	0x04, 0x1c
        /*001a*/ 	.short	(.L_49 - .L_48)


	//   ....[0]....
.L_48:
        /*001c*/ 	.word	0x00000010


	//----- nvinfo : EIATTR_SW_WAR
	.align		4
.L_49:
        /*0020*/ 	.byte	0x04, 0x36
        /*0022*/ 	.short	(.L_51 - .L_50)
.L_50:
        /*0024*/ 	.word	0x00000008
.L_51:


//--------------------- .nv.callgraph             --------------------------
	.section	.nv.callgraph,"",@"SHT_CUDA_CALLGRAPH"
	.align	4
	.sectionentsize	8
	.align		4
        /*0000*/ 	.word	0x00000000
	.align		4
        /*0004*/ 	.word	0xffffffff
	.align		4
        /*0008*/ 	.word	0x00000000
	.align		4
        /*000c*/ 	.word	0xfffffffe
	.align		4
        /*0010*/ 	.word	0x00000000
	.align		4
        /*0014*/ 	.word	0xfffffffd
	.align		4
        /*0018*/ 	.word	0x00000000
	.align		4
        /*001c*/ 	.word	0xfffffffc


//--------------------- .nv.constant4             --------------------------
	.section	.nv.constant4,"a",@progbits
	.align	8
	.align		8
.nv.constant4:
        /*0000*/ 	.dword	_ZN40_INTERNAL_2f9cd48a_4_k_cu_5e6fcd3f_706804cuda3std3__45__cpo5beginE
	.align		8
        /*0008*/ 	.dword	_ZN40_INTERNAL_2f9cd48a_4_k_cu_5e6fcd3f_706804cuda3std3__45__cpo3endE
	.align		8
        /*0010*/ 	.dword	_ZN40_INTERNAL_2f9cd48a_4_k_cu_5e6fcd3f_706804cuda3std3__45__cpo6cbeginE
	.align		8
        /*0018*/ 	.dword	_ZN40_INTERNAL_2f9cd48a_4_k_cu_5e6fcd3f_706804cuda3std3__45__cpo4cendE
	.align		8
        /*0020*/ 	.dword	_ZN40_INTERNAL_2f9cd48a_4_k_cu_5e6fcd3f_706804cuda3std3__45__cpo6rbeginE
	.align		8
        /*0028*/ 	.dword	_ZN40_INTERNAL_2f9cd48a_4_k_cu_5e6fcd3f_706804cuda3std3__45__cpo4rendE
	.align		8
        /*0030*/ 	.dword	_ZN40_INTERNAL_2f9cd48a_4_k_cu_5e6fcd3f_706804cuda3std3__45__cpo7crbeginE
	.align		8
        /*0038*/ 	.dword	_ZN40_INTERNAL_2f9cd48a_4_k_cu_5e6fcd3f_706804cuda3std3__45__cpo5crendE
	.align		8
        /*0040*/ 	.dword	_ZN40_INTERNAL_2f9cd48a_4_k_cu_5e6fcd3f_706804cuda3std3__442_GLOBAL__N__2f9cd48a_4_k_cu_5e6fcd3f_706806ignoreE
	.align		8
        /*0048*/ 	.dword	_ZN40_INTERNAL_2f9cd48a_4_k_cu_5e6fcd3f_706804cuda3std3__419piecewise_constructE
	.align		8
        /*0050*/ 	.dword	_ZN40_INTERNAL_2f9cd48a_4_k_cu_5e6fcd3f_706804cuda3std3__48in_placeE
	.align		8
        /*0058*/ 	.dword	_ZN40_INTERNAL_2f9cd48a_4_k_cu_5e6fcd3f_706804cuda3std3__420unreachable_sentinelE
	.align		8
        /*0060*/ 	.dword	_ZN40_INTERNAL_2f9cd48a_4_k_cu_5e6fcd3f_706804cuda3std3__47nulloptE
	.align		8
        /*0068*/ 	.dword	_ZN40_INTERNAL_2f9cd48a_4_k_cu_5e6fcd3f_706804cuda3std3__48unexpectE
	.align		8
        /*0070*/ 	.dword	_ZN40_INTERNAL_2f9cd48a_4_k_cu_5e6fcd3f_706804cuda3std6ranges3__45__cpo4swapE
	.align		8
        /*0078*/ 	.dword	_ZN40_INTERNAL_2f9cd48a_4_k_cu_5e6fcd3f_706804cuda3std6ranges3__45__cpo9iter_moveE
	.align		8
        /*0080*/ 	.dword	_ZN40_INTERNAL_2f9cd48a_4_k_cu_5e6fcd3f_706804cuda3std6ranges3__45__cpo5beginE
	.align		8
        /*0088*/ 	.dword	_ZN40_INTERNAL_2f9cd48a_4_k_cu_5e6fcd3f_706804cuda3std6ranges3__45__cpo3endE
	.align		8
        /*0090*/ 	.dword	_ZN40_INTERNAL_2f9cd48a_4_k_cu_5e6fcd3f_706804cuda3std6ranges3__45__cpo6cbeginE
	.align		8
        /*0098*/ 	.dword	_ZN40_INTERNAL_2f9cd48a_4_k_cu_5e6fcd3f_706804cuda3std6ranges3__45__cpo4cendE
	.align		8
        /*00a0*/ 	.dword	_ZN40_INTERNAL_2f9cd48a_4_k_cu_5e6fcd3f_706804cuda3std6ranges3__45__cpo7advanceE
	.align		8
        /*00a8*/ 	.dword	_ZN40_INTERNAL_2f9cd48a_4_k_cu_5e6fcd3f_706804cuda3std6ranges3__45__cpo9iter_swapE
	.align		8
        /*00b0*/ 	.dword	_ZN40_INTERNAL_2f9cd48a_4_k_cu_5e6fcd3f_706804cuda3std6ranges3__45__cpo4nextE
	.align		8
        /*00b8*/ 	.dword	_ZN40_INTERNAL_2f9cd48a_4_k_cu_5e6fcd3f_706804cuda3std6ranges3__45__cpo4prevE
	.align		8
        /*00c0*/ 	.dword	_ZN40_INTERNAL_2f9cd48a_4_k_cu_5e6fcd3f_706804cuda3std6ranges3__45__cpo4dataE
	.align		8
        /*00c8*/ 	.dword	_ZN40_INTERNAL_2f9cd48a_4_k_cu_5e6fcd3f_706804cuda3std6ranges3__45__cpo5cdataE
	.align		8
        /*00d0*/ 	.dword	_ZN40_INTERNAL_2f9cd48a_4_k_cu_5e6fcd3f_706804cuda3std6ranges3__45__cpo4sizeE
	.align		8
        /*00d8*/ 	.dword	_ZN40_INTERNAL_2f9cd48a_4_k_cu_5e6fcd3f_706804cuda3std6ranges3__45__cpo5ssizeE
	.align		8
        /*00e0*/ 	.dword	_ZN40_INTERNAL_2f9cd48a_4_k_cu_5e6fcd3f_706804cuda3std6ranges3__45__cpo8distanceE
	.align		8
        /*00e8*/ 	.dword	_ZN40_INTERNAL_2f9cd48a_4_k_cu_5e6fcd3f_706806thrust24THRUST_300001_SM_1000_NS6system6detail10sequential3seqE
	.align		8
        /*00f0*/ 	.dword	_ZN40_INTERNAL_2f9cd48a_4_k_cu_5e6fcd3f_706806thrust24THRUST_300001_SM_1000_NS12placeholders2_1E
	.align		8
        /*00f8*/ 	.dword	_ZN40_INTERNAL_2f9cd48a_4_k_cu_5e6fcd3f_706806thrust24THRUST_300001_SM_1000_NS12placeholders2_2E
	.align		8
        /*0100*/ 	.dword	_ZN40_INTERNAL_2f9cd48a_4_k_cu_5e6fcd3f_706806thrust24THRUST_300001_SM_1000_NS12placeholders2_3E
	.align		8
        /*0108*/ 	.dword	_ZN40_INTERNAL_2f9cd48a_4_k_cu_5e6fcd3f_706806thrust24THRUST_300001_SM_1000_NS12placeholders2_4E
	.align		8
        /*0110*/ 	.dword	_ZN40_INTERNAL_2f9cd48a_4_k_cu_5e6fcd3f_706806thrust24THRUST_300001_SM_1000_NS12placeholders2_5E
	.align		8
        /*0118*/ 	.dword	_ZN40_INTERNAL_2f9cd48a_4_k_cu_5e6fcd3f_706806thrust24THRUST_300001_SM_1000_NS12placeholders2_6E
	.align		8
        /*0120*/ 	.dword	_ZN40_INTERNAL_2f9cd48a_4_k_cu_5e6fcd3f_706806thrust24THRUST_300001_SM_1000_NS12placeholders2_7E
	.align		8
        /*0128*/ 	.dword	_ZN40_INTERNAL_2f9cd48a_4_k_cu_5e6fcd3f_706806thrust24THRUST_300001_SM_1000_NS12placeholders2_8E
	.align		8
        /*0130*/ 	.dword	_ZN40_INTERNAL_2f9cd48a_4_k_cu_5e6fcd3f_706806thrust24THRUST_300001_SM_1000_NS12placeholders2_9E
	.align		8
        /*0138*/ 	.dword	_ZN40_INTERNAL_2f9cd48a_4_k_cu_5e6fcd3f_706806thrust24THRUST_300001_SM_1000_NS12placeholders3_10E


//--------------------- .text._ZN3cub18CUB_300001_SM_10006detail11EmptyKernelIvEEvv --------------------------
	.section	.text._ZN3cub18CUB_300001_SM_10006detail11EmptyKernelIvEEvv,"ax",@progbits
	.align	128
        .global         _ZN3cub18CUB_300001_SM_10006detail11EmptyKernelIvEEvv
        .type           _ZN3cub18CUB_300001_SM_10006detail11EmptyKernelIvEEvv,@function
        .size           _ZN3cub18CUB_300001_SM_10006detail11EmptyKernelIvEEvv,(.L_x_1 - _ZN3cub18CUB_300001_SM_10006detail11EmptyKernelIvEEvv)
        .other          _ZN3cub18CUB_300001_SM_10006detail11EmptyKernelIvEEvv,@"STO_CUDA_ENTRY STV_DEFAULT"
_ZN3cub18CUB_300001_SM_10006detail11EmptyKernelIvEEvv:
.text._ZN3cub18CUB_300001_SM_10006detail11EmptyKernelIvEEvv:
[----:B------:R-:W-:Y:S01]  /*0000*/  LDC R1, c[0x0][0x37c] ;  /* 0x0000df00ff017b82 */ /* 0x000fe20000000800 */
[----:B------:R-:W-:Y:S05]  /*0010*/  EXIT ;  /* 0x000000000000794d */ /* 0x000fea0003800000 */
.L_x_0:
[----:B------:R-:W-:-:S00]  /*0020*/  BRA `(.L_x_0) ;  /* 0xfffffffc00fc7947 */ /* 0x000fc0000383ffff */
[----:B------:R-:W-:-:S00]  /*0030*/  NOP ;  /* 0x0000000000007918 */ /* 0x000fc00000000000 */
        /* <DEDUP_REMOVED lines=12> */
.L_x_1:


//--------------------- .nv.shared.reserved.0     --------------------------
	.section	.nv.shared.reserved.0,"aw",@nobits
	.weak		__nv_reservedSMEM_offset_0_alias
	.size		__nv_reservedSMEM_offset_0_alias, 0, 64
	.other		__nv_reservedSMEM_offset_0_alias,@"STO_CUDA_RESERVED_SHARED STV_DEFAULT"
__nv_reservedSMEM_offset_0_alias:
	.zero		0
	.zero		64


//--------------------- .nv.global                --------------------------
	.section	.nv.global,"aw",@nobits
.nv.global:
	.type		_ZN40_INTERNAL_2f9cd48a_4_k_cu_5e6fcd3f_706806thrust24THRUST_300001_SM_1000_NS12placeholders2_5E,@object
	.size		_ZN40_INTERNAL_2f9cd48a_4_k_cu_5e6fcd3f_706806thrust24THRUST_300001_SM_1000_NS12placeholders2_5E,(_ZN40_INTERNAL_2f9cd48a_4_k_cu_5e6fcd3f_706804cuda3std3__45__cpo6cbeginE - _ZN40_INTERNAL_2f9cd48a_4_k_cu_5e6fcd3f_706806thrust24THRUST_300001_SM_1000_NS12placeholders2_5E)
_ZN40_INTERNAL_2f9cd48a_4_k_cu_5e6fcd3f_706806thrust24THRUST_300001_SM_1000_NS12placeholders2_5E:
	.zero		1
	.type		_ZN40_INTERNAL_2f9cd48a_4_k_cu_5e6fcd3f_706804cuda3std3__45__cpo6cbeginE,@object
	.size		_ZN40_INTERNAL_2f9cd48a_4_k_cu_5e6fcd3f_706804cuda3std3__45__cpo6cbeginE,(_ZN40_INTERNAL_2f9cd48a_4_k_cu_5e6fcd3f_706804cuda3std6ranges3__45__cpo6cbeginE - _ZN40_INTERNAL_2f9cd48a_4_k_cu_5e6fcd3f_706804cuda3std3__45__cpo6cbeginE)
_ZN40_INTERNAL_2f9cd48a_4_k_cu_5e6fcd3f_706804cuda3std3__45__cpo6cbeginE:
	.zero		1
	.type		_ZN40_INTERNAL_2f9cd48a_4_k_cu_5e6fcd3f_706804cuda3std6ranges3__45__cpo6cbeginE,@object
	.size		_ZN40_INTERNAL_2f9cd48a_4_k_cu_5e6fcd3f_706804cuda3std6ranges3__45__cpo6cbeginE,(_ZN40_INTERNAL_2f9cd48a_4_k_cu_5e6fcd3f_706804cuda3std3__48in_placeE - _ZN40_INTERNAL_2f9cd48a_4_k_cu_5e6fcd3f_706804cuda3std6ranges3__45__cpo6cbeginE)
_ZN40_INTERNAL_2f9cd48a_4_k_cu_5e6fcd3f_706804cuda3std6ranges3__45__cpo6cbeginE:
	.zero		1
	.type		_ZN40_INTERNAL_2f9cd48a_4_k_cu_5e6fcd3f_706804cuda3std3__48in_placeE,@object
	.size		_ZN40_INTERNAL_2f9cd48a_4_k_cu_5e6fcd3f_706804cuda3std3__48in_placeE,(_ZN40_INTERNAL_2f9cd48a_4_k_cu_5e6fcd3f_706804cuda3std6ranges3__45__cpo4sizeE - _ZN40_INTERNAL_2f9cd48a_4_k_cu_5e6fcd3f_706804cuda3std3__48in_placeE)
_ZN40_INTERNAL_2f9cd48a_4_k_cu_5e6fcd3f_706804cuda3std3__48in_placeE:
	.zero		1
	.type		_ZN40_INTERNAL_2f9cd48a_4_k_cu_5e6fcd3f_706804cuda3std6ranges3__45__cpo4sizeE,@object
	.size		_ZN40_INTERNAL_2f9cd48a_4_k_cu_5e6fcd3f_706804cuda3std6ranges3__45__cpo4sizeE,(_ZN40_INTERNAL_2f9cd48a_4_k_cu_5e6fcd3f_706806thrust24THRUST_300001_SM_1000_NS12placeholders2_9E - _ZN40_INTERNAL_2f9cd48a_4_k_cu_5e6fcd3f_706804cuda3std6ranges3__45__cpo4sizeE)
_ZN40_INTERNAL_2f9cd48a_4_k_cu_5e6fcd3f_706804cuda3std6ranges3__45__cpo4sizeE:
	.zero		1
	.type		_ZN40_INTERNAL_2f9cd48a_4_k_cu_5e6fcd3f_706806thrust24THRUST_300001_SM_1000_NS12placeholders2_9E,@object
	.size		_ZN40_INTERNAL_2f9cd48a_4_k_cu_5e6fcd3f_706806thrust24THRUST_300001_SM_1000_NS12placeholders2_9E,(_ZN40_INTERNAL_2f9cd48a_4_k_cu_5e6fcd3f_706804cuda3std3__45__cpo7crbeginE - _ZN40_INTERNAL_2f9cd48a_4_k_cu_5e6fcd3f_706806thrust24THRUST_300001_SM_1000_NS12placeholders2_9E)
_ZN40_INTERNAL_2f9cd48a_4_k_cu_5e6fcd3f_706806thrust24THRUST_300001_SM_1000_NS12placeholders2_9E:
	.zero		1
	.type		_ZN40_INTERNAL_2f9cd48a_4_k_cu_5e6fcd3f_706804cuda3std3__45__cpo7crbeginE,@object
	.size		_ZN40_INTERNAL_2f9cd48a_4_k_cu_5e6fcd3f_706804cuda3std3__45__cpo7crbeginE,(_ZN40_INTERNAL_2f9cd48a_4_k_cu_5e6fcd3f_706804cuda3std6ranges3__45__cpo4nextE - _ZN40_INTERNAL_2f9cd48a_4_k_cu_5e6fcd3f_706804cuda3std3__45__cpo7crbeginE)
_ZN40_INTERNAL_2f9cd48a_4_k_cu_5e6fcd3f_706804cuda3std3__45__cpo7crbeginE:
	.zero		1
	.type		_ZN40_INTERNAL_2f9cd48a_4_k_cu_5e6fcd3f_706804cuda3std6ranges3__45__cpo4nextE,@object
	.size		_ZN40_INTERNAL_2f9cd48a_4_k_cu_5e6fcd3f_706804cuda3std6ranges3__45__cpo4nextE,(_ZN40_INTERNAL_2f9cd48a_4_k_cu_5e6fcd3f_706804cuda3std6ranges3__45__cpo4swapE - _ZN40_INTERNAL_2f9cd48a_4_k_cu_5e6fcd3f_706804cuda3std6ranges3__45__cpo4nextE)
_ZN40_INTERNAL_2f9cd48a_4_k_cu_5e6fcd3f_706804cuda3std6ranges3__45__cpo4nextE:
	.zero		1
	.type		_ZN40_INTERNAL_2f9cd48a_4_k_cu_5e6fcd3f_706804cuda3std6ranges3__45__cpo4swapE,@object
	.size		_ZN40_INTERNAL_2f9cd48a_4_k_cu_5e6fcd3f_706804cuda3std6ranges3__45__cpo4swapE,(_ZN40_INTERNAL_2f9cd48a_4_k_cu_5e6fcd3f_706806thrust24THRUST_300001_SM_1000_NS12placeholders2_1E - _ZN40_INTERNAL_2f9cd48a_4_k_cu_5e6fcd3f_706804cuda3std6ranges3__45__cpo4swapE)
_ZN40_INTERNAL_2f9cd48a_4_k_cu_5e6fcd3f_706804cuda3std6ranges3__45__cpo4swapE:
	.zero		1
	.type		_ZN40_INTERNAL_2f9cd48a_4_k_cu_5e6fcd3f_706806thrust24THRUST_300001_SM_1000_NS12placeholders2_1E,@object
	.size		_ZN40_INTERNAL_2f9cd48a_4_k_cu_5e6fcd3f_706806thrust24THRUST_300001_SM_1000_NS12placeholders2_1E,(_ZN40_INTERNAL_2f9cd48a_4_k_cu_5e6fcd3f_706806thrust24THRUST_300001_SM_1000_NS12placeholders2_3E - _ZN40_INTERNAL_2f9cd48a_4_k_cu_5e6fcd3f_706806thrust24THRUST_300001_SM_1000_NS12placeholders2_1E)
_ZN40_INTERNAL_2f9cd48a_4_k_cu_5e6fcd3f_706806thrust24THRUST_300001_SM_1000_NS12placeholders2_1E:
	.zero		1
	.type		_ZN40_INTERNAL_2f9cd48a_4_k_cu_5e6fcd3f_706806thrust24THRUST_300001_SM_1000_NS12placeholders2_3E,@object
	.size		_ZN40_INTERNAL_2f9cd48a_4_k_cu_5e6fcd3f_706806thrust24THRUST_300001_SM_1000_NS12placeholders2_3E,(_ZN40_INTERNAL_2f9cd48a_4_k_cu_5e6fcd3f_706804cuda3std3__45__cpo5beginE - _ZN40_INTERNAL_2f9cd48a_4_k_cu_5e6fcd3f_706806thrust24THRUST_300001_SM_1000_NS12placeholders2_3E)
_ZN40_INTERNAL_2f9cd48a_4_k_cu_5e6fcd3f_706806thrust24THRUST_300001_SM_1000_NS12placeholders2_3E:
	.zero		1
	.type		_ZN40_INTERNAL_2f9cd48a_4_k_cu_5e6fcd3f_706804cuda3std3__45__cpo5beginE,@object
	.size		_ZN40_INTERNAL_2f9cd48a_4_k_cu_5e6fcd3f_706804cuda3std3__45__cpo5beginE,(_ZN40_INTERNAL_2f9cd48a_4_k_cu_5e6fcd3f_706804cuda3std6ranges3__45__cpo5beginE - _ZN40_INTERNAL_2f9cd48a_4_k_cu_5e6fcd3f_706804cuda3std3__45__cpo5beginE)
_ZN40_INTERNAL_2f9cd48a_4_k_cu_5e6fcd3f_706804cuda3std3__45__cpo5beginE:
	.zero		1
	.type		_ZN40_INTERNAL_2f9cd48a_4_k_cu_5e6fcd3f_706804cuda3std6ranges3__45__cpo5beginE,@object
	.size		_ZN40_INTERNAL_2f9cd48a_4_k_cu_5e6fcd3f_706804cuda3std6ranges3__45__cpo5beginE,(_ZN40_INTERNAL_2f9cd48a_4_k_cu_5e6fcd3f_706804cuda3std3__442_GLOBAL__N__2f9cd48a_4_k_cu_5e6fcd3f_706806ignoreE - _ZN40_INTERNAL_2f9cd48a_4_k_cu_5e6fcd3f_706804cuda3std6ranges3__45__cpo5beginE)
_ZN40_INTERNAL_2f9cd48a_4_k_cu_5e6fcd3f_706804cuda3std6ranges3__45__cpo5beginE:
	.zero		1
	.type		_ZN40_INTERNAL_2f9cd48a_4_k_cu_5e6fcd3f_706804cuda3std3__442_GLOBAL__N__2f9cd48a_4_k_cu_5e6fcd3f_706806ignoreE,@object
	.size		_ZN40_INTERNAL_2f9cd48a_4_k_cu_5e6fcd3f_706804cuda3std3__442_GLOBAL__N__2f9cd48a_4_k_cu_5e6fcd3f_706806ignoreE,(_ZN40_INTERNAL_2f9cd48a_4_k_cu_5e6fcd3f_706804cuda3std6ranges3__45__cpo4dataE - _ZN40_INTERNAL_2f9cd48a_4_k_cu_5e6fcd3f_706804cuda3std3__442_GLOBAL__N__2f9cd48a_4_k_cu_5e6fcd3f_706806ignoreE)
_ZN40_INTERNAL_2f9cd48a_4_k_cu_5e6fcd3f_706804cuda3std3__442_GLOBAL__N__2f9cd48a_4_k_cu_5e6fcd3f_706806ignoreE:
	.zero		1
	.type		_ZN40_INTERNAL_2f9cd48a_4_k_cu_5e6fcd3f_706804cuda3std6ranges3__45__cpo4dataE,@object
	.size		_ZN40_INTERNAL_2f9cd48a_4_k_cu_5e6fcd3f_706804cuda3std6ranges3__45__cpo4dataE,(_ZN40_INTERNAL_2f9cd48a_4_k_cu_5e6fcd3f_706806thrust24THRUST_300001_SM_1000_NS12placeholders2_7E - _ZN40_INTERNAL_2f9cd48a_4_k_cu_5e6fcd3f_706804cuda3std6ranges3__45__cpo4dataE)
_ZN40_INTERNAL_2f9cd48a_4_k_cu_5e6fcd3f_706804cuda3std6ranges3__45__cpo4dataE:
	.zero		1
	.type		_ZN40_INTERNAL_2f9cd48a_4_k_cu_5e6fcd3f_706806thrust24THRUST_300001_SM_1000_NS12placeholders2_7E,@object
	.size		_ZN40_INTERNAL_2f9cd48a_4_k_cu_5e6fcd3f_706806thrust24THRUST_300001_SM_1000_NS12placeholders2_7E,(_ZN40_INTERNAL_2f9cd48a_4_k_cu_5e6fcd3f_706804cuda3std3__45__cpo6rbeginE - _ZN40_INTERNAL_2f9cd48a_4_k_cu_5e6fcd3f_706806thrust24THRUST_300001_SM_1000_NS12placeholders2_7E)
_ZN40_INTERNAL_2f9cd48a_4_k_cu_5e6fcd3f_706806thrust24THRUST_300001_SM_1000_NS12placeholders2_7E:
	.zero		1
	.type		_ZN40_INTERNAL_2f9cd48a_4_k_cu_5e6fcd3f_706804cuda3std3__45__cpo6rbeginE,@object
	.size		_ZN40_INTERNAL_2f9cd48a_4_k_cu_5e6fcd3f_706804cuda3std3__45__cpo6rbeginE,(_ZN40_INTERNAL_2f9cd48a_4_k_cu_5e6fcd3f_706804cuda3std6ranges3__45__cpo7advanceE - _ZN40_INTERNAL_2f9cd48a_4_k_cu_5e6fcd3f_706804cuda3std3__45__cpo6rbeginE)
_ZN40_INTERNAL_2f9cd48a_4_k_cu_5e6fcd3f_706804cuda3std3__45__cpo6rbeginE:
	.zero		1
	.type		_ZN40_INTERNAL_2f9cd48a_4_k_cu_5e6fcd3f_706804cuda3std6ranges3__45__cpo7advanceE,@object
	.size		_ZN40_INTERNAL_2f9cd48a_4_k_cu_5e6fcd3f_706804cuda3std6ranges3__45__cpo7advanceE,(_ZN40_INTERNAL_2f9cd48a_4_k_cu_5e6fcd3f_706804cuda3std3__47nulloptE - _ZN40_INTERNAL_2f9cd48a_4_k_cu_5e6fcd3f_706804cuda3std6ranges3__45__cpo7advanceE)
_ZN40_INTERNAL_2f9cd48a_4_k_cu_5e6fcd3f_706804cuda3std6ranges3__45__cpo7advanceE:
	.zero		1
	.type		_ZN40_INTERNAL_2f9cd48a_4_k_cu_5e6fcd3f_706804cuda3std3__47nulloptE,@object
	.size		_ZN40_INTERNAL_2f9cd48a_4_k_cu_5e6fcd3f_706804cuda3std3__47nulloptE,(_ZN40_INTERNAL_2f9cd48a_4_k_cu_5e6fcd3f_706804cuda3std6ranges3__45__cpo8distanceE - _ZN40_INTERNAL_2f9cd48a_4_k_cu_5e6fcd3f_706804cuda3std3__47nulloptE)
_ZN40_INTERNAL_2f9cd48a_4_k_cu_5e6fcd3f_706804cuda3std3__47nulloptE:
	.zero		1
	.type		_ZN40_INTERNAL_2f9cd48a_4_k_cu_5e6fcd3f_706804cuda3std6ranges3__45__cpo8distanceE,@object
	.size		_ZN40_INTERNAL_2f9cd48a_4_k_cu_5e6fcd3f_706804cuda3std6ranges3__45__cpo8distanceE,(_ZN40_INTERNAL_2f9cd48a_4_k_cu_5e6fcd3f_706806thrust24THRUST_300001_SM_1000_NS12placeholders2_6E - _ZN40_INTERNAL_2f9cd48a_4_k_cu_5e6fcd3f_706804cuda3std6ranges3__45__cpo8distanceE)
_ZN40_INTERNAL_2f9cd48a_4_k_cu_5e6fcd3f_706804cuda3std6ranges3__45__cpo8distanceE:
	.zero		1
	.type		_ZN40_INTERNAL_2f9cd48a_4_k_cu_5e6fcd3f_706806thrust24THRUST_300001_SM_1000_NS12placeholders2_6E,@object
	.size		_ZN40_INTERNAL_2f9cd48a_4_k_cu_5e6fcd3f_706806thrust24THRUST_300001_SM_1000_NS12placeholders2_6E,(_ZN40_INTERNAL_2f9cd48a_4_k_cu_5e6fcd3f_706804cuda3std3__45__cpo4cendE - _ZN40_INTERNAL_2f9cd48a_4_k_cu_5e6fcd3f_706806thrust24THRUST_300001_SM_1000_NS12placeholders2_6E)
_ZN40_INTERNAL_2f9cd48a_4_k_cu_5e6fcd3f_706806thrust24THRUST_300001_SM_1000_NS12placeholders2_6E:
	.zero		1
	.type		_ZN40_INTERNAL_2f9cd48a_4_k_cu_5e6fcd3f_706804cuda3std3__45__cpo4cendE,@object
	.size		_ZN40_INTERNAL_2f9cd48a_4_k_cu_5e6fcd3f_706804cuda3std3__45__cpo4cendE,(_ZN40_INTERNAL_2f9cd48a_4_k_cu_5e6fcd3f_706804cuda3std6ranges3__45__cpo4cendE - _ZN40_INTERNAL_2f9cd48a_4_k_cu_5e6fcd3f_706804cuda3std3__45__cpo4cendE)
_ZN40_INTERNAL_2f9cd48a_4_k_cu_5e6fcd3f_706804cuda3std3__45__cpo4cendE:
	.zero		1
	.type		_ZN40_INTERNAL_2f9cd48a_4_k_cu_5e6fcd3f_706804cuda3std6ranges3__45__cpo4cendE,@object
	.size		_ZN40_INTERNAL_2f9cd48a_4_k_cu_5e6fcd3f_706804cuda3std6ranges3__45__cpo4cendE,(_ZN40_INTERNAL_2f9cd48a_4_k_cu_5e6fcd3f_706804cuda3std3__420unreachable_sentinelE - _ZN40_INTERNAL_2f9cd48a_4_k_cu_5e6fcd3f_706804cuda3std6ranges3__45__cpo4cendE)
_ZN40_INTERNAL_2f9cd48a_4_k_cu_5e6fcd3f_706804cuda3std6ranges3__45__cpo4cendE:
	.zero		1
	.type		_ZN40_INTERNAL_2f9cd48a_4_k_cu_5e6fcd3f_706804cuda3std3__420unreachable_sentinelE,@object
	.size		_ZN40_INTERNAL_2f9cd48a_4_k_cu_5e6fcd3f_706804cuda3std3__420unreachable_sentinelE,(_ZN40_INTERNAL_2f9cd48a_4_k_cu_5e6fcd3f_706804cuda3std6ranges3__45__cpo5ssizeE - _ZN40_INTERNAL_2f9cd48a_4_k_cu_5e6fcd3f_706804cuda3std3__420unreachable_sentinelE)
_ZN40_INTERNAL_2f9cd48a_4_k_cu_5e6fcd3f_706804cuda3std3__420unreachable_sentinelE:
	.zero		1
	.type		_ZN40_INTERNAL_2f9cd48a_4_k_cu_5e6fcd3f_706804cuda3std6ranges3__45__cpo5ssizeE,@object
	.size		_ZN40_INTERNAL_2f9cd48a_4_k_cu_5e6fcd3f_706804cuda3std6ranges3__45__cpo5ssizeE,(_ZN40_INTERNAL_2f9cd48a_4_k_cu_5e6fcd3f_706806thrust24THRUST_300001_SM_1000_NS12placeholders3_10E - _ZN40_INTERNAL_2f9cd48a_4_k_cu_5e6fcd3f_706804cuda3std6ranges3__45__cpo5ssizeE)
_ZN40_INTERNAL_2f9cd48a_4_k_cu_5e6fcd3f_706804cuda3std6ranges3__45__cpo5ssizeE:
	.zero		1
	.type		_ZN40_INTERNAL_2f9cd48a_4_k_cu_5e6fcd3f_706806thrust24THRUST_300001_SM_1000_NS12placeholders3_10E,@object
	.size		_ZN40_INTERNAL_2f9cd48a_4_k_cu_5e6fcd3f_706806thrust24THRUST_300001_SM_1000_NS12placeholders3_10E,(_ZN40_INTERNAL_2f9cd48a_4_k_cu_5e6fcd3f_706804cuda3std3__45__cpo5crendE - _ZN40_INTERNAL_2f9cd48a_4_k_cu_5e6fcd3f_706806thrust24THRUST_300001_SM_1000_NS12placeholders3_10E)
_ZN40_INTERNAL_2f9cd48a_4_k_cu_5e6fcd3f_706806thrust24THRUST_300001_SM_1000_NS12placeholders3_10E:
	.zero		1
	.type		_ZN40_INTERNAL_2f9cd48a_4_k_cu_5e6fcd3f_706804cuda3std3__45__cpo5crendE,@object
	.size		_ZN40_INTERNAL_2f9cd48a_4_k_cu_5e6fcd3f_706804cuda3std3__45__cpo5crendE,(_ZN40_INTERNAL_2f9cd48a_4_k_cu_5e6fcd3f_706804cuda3std6ranges3__45__cpo4prevE - _ZN40_INTERNAL_2f9cd48a_4_k_cu_5e6fcd3f_706804cuda3std3__45__cpo5crendE)
_ZN40_INTERNAL_2f9cd48a_4_k_cu_5e6fcd3f_706804cuda3std3__45__cpo5crendE:
	.zero		1
	.type		_ZN40_INTERNAL_2f9cd48a_4_k_cu_5e6fcd3f_706804cuda3std6ranges3__45__cpo4prevE,@object
	.size		_ZN40_INTERNAL_2f9cd48a_4_k_cu_5e6fcd3f_706804cuda3std6ranges3__45__cpo4prevE,(_ZN40_INTERNAL_2f9cd48a_4_k_cu_5e6fcd3f_706804cuda3std6ranges3__45__cpo9iter_moveE - _ZN40_INTERNAL_2f9cd48a_4_k_cu_5e6fcd3f_706804cuda3std6ranges3__45__cpo4prevE)
_ZN40_INTERNAL_2f9cd48a_4_k_cu_5e6fcd3f_706804cuda3std6ranges3__45__cpo4prevE:
	.zero		1
	.type		_ZN40_INTERNAL_2f9cd48a_4_k_cu_5e6fcd3f_706804cuda3std6ranges3__45__cpo9iter_moveE,@object
	.size		_ZN40_INTERNAL_2f9cd48a_4_k_cu_5e6fcd3f_706804cuda3std6ranges3__45__cpo9iter_moveE,(_ZN40_INTERNAL_2f9cd48a_4_k_cu_5e6fcd3f_706806thrust24THRUST_300001_SM_1000_NS12placeholders2_2E - _ZN40_INTERNAL_2f9cd48a_4_k_cu_5e6fcd3f_706804cuda3std6ranges3__45__cpo9iter_moveE)
_ZN40_INTERNAL_2f9cd48a_4_k_cu_5e6fcd3f_706804cuda3std6ranges3__45__cpo9iter_moveE:
	.zero		1
	.type		_ZN40_INTERNAL_2f9cd48a_4_k_cu_5e6fcd3f_706806thrust24THRUST_300001_SM_1000_NS12placeholders2_2E,@object
	.size		_ZN40_INTERNAL_2f9cd48a_4_k_cu_5e6fcd3f_706806thrust24THRUST_300001_SM_1000_NS12placeholders2_2E,(_ZN40_INTERNAL_2f9cd48a_4_k_cu_5e6fcd3f_706806thrust24THRUST_300001_SM_1000_NS12placeholders2_4E - _ZN40_INTERNAL_2f9cd48a_4_k_cu_5e6fcd3f_706806thrust24THRUST_300001_SM_1000_NS12placeholders2_2E)
_ZN40_INTERNAL_2f9cd48a_4_k_cu_5e6fcd3f_706806thrust24THRUST_300001_SM_1000_NS12placeholders2_2E:
	.zero		1
	.type		_ZN40_INTERNAL_2f9cd48a_4_k_cu_5e6fcd3f_706806thrust24THRUST_300001_SM_1000_NS12placeholders2_4E,@object
	.size		_ZN40_INTERNAL_2f9cd48a_4_k_cu_5e6fcd3f_706806thrust24THRUST_300001_SM_1000_NS12placeholders2_4E,(_ZN40_INTERNAL_2f9cd48a_4_k_cu_5e6fcd3f_706804cuda3std3__45__cpo3endE - _ZN40_INTERNAL_2f9cd48a_4_k_cu_5e6fcd3f_706806thrust24THRUST_300001_SM_1000_NS12placeholders2_4E)
_ZN40_INTERNAL_2f9cd48a_4_k_cu_5e6fcd3f_706806thrust24THRUST_300001_SM_1000_NS12placeholders2_4E:
	.zero		1
	.type		_ZN40_INTERNAL_2f9cd48a_4_k_cu_5e6fcd3f_706804cuda3std3__45__cpo3endE,@object
	.size		_ZN40_INTERNAL_2f9cd48a_4_k_cu_5e6fcd3f_706804cuda3std3__45__cpo3endE,(_ZN40_INTERNAL_2f9cd48a_4_k_cu_5e6fcd3f_706804cuda3std6ranges3__45__cpo3endE - _ZN40_INTERNAL_2f9cd48a_4_k_cu_5e6fcd3f_706804cuda3std3__45__cpo3endE)
_ZN40_INTERNAL_2f9cd48a_4_k_cu_5e6fcd3f_706804cuda3std3__45__cpo3endE:
	.zero		1
	.type		_ZN40_INTERNAL_2f9cd48a_4_k_cu_5e6fcd3f_706804cuda3std6ranges3__45__cpo3endE,@object
	.size		_ZN40_INTERNAL_2f9cd48a_4_k_cu_5e6fcd3f_706804cuda3std6ranges3__45__cpo3endE,(_ZN40_INTERNAL_2f9cd48a_4_k_cu_5e6fcd3f_706804cuda3std3__419piecewise_constructE - _ZN40_INTERNAL_2f9cd48a_4_k_cu_5e6fcd3f_706804cuda3std6ranges3__45__cpo3endE)
_ZN40_INTERNAL_2f9cd48a_4_k_cu_5e6fcd3f_706804cuda3std6ranges3__45__cpo3endE:
	.zero		1
	.type		_ZN40_INTERNAL_2f9cd48a_4_k_cu_5e6fcd3f_706804cuda3std3__419piecewise_constructE,@object
	.size		_ZN40_INTERNAL_2f9cd48a_4_k_cu_5e6fcd3f_706804cuda3std3__419piecewise_constructE,(_ZN40_INTERNAL_2f9cd48a_4_k_cu_5e6fcd3f_706804cuda3std6ranges3__45__cpo5cdataE - _ZN40_INTERNAL_2f9cd48a_4_k_cu_5e6fcd3f_706804cuda3std3__419piecewise_constructE)
_ZN40_INTERNAL_2f9cd48a_4_k_cu_5e6fcd3f_706804cuda3std3__419piecewise_constructE:
	.zero		1
	.type		_ZN40_INTERNAL_2f9cd48a_4_k_cu_5e6fcd3f_706804cuda3std6ranges3__45__cpo5cdataE,@object
	.size		_ZN40_INTERNAL_2f9cd48a_4_k_cu_5e6fcd3f_706804cuda3std6ranges3__45__cpo5cdataE,(_ZN40_INTERNAL_2f9cd48a_4_k_cu_5e6fcd3f_706806thrust24THRUST_300001_SM_1000_NS12placeholders2_8E - _ZN40_INTERNAL_2f9cd48a_4_k_cu_5e6fcd3f_706804cuda3std6ranges3__45__cpo5cdataE)
_ZN40_INTERNAL_2f9cd48a_4_k_cu_5e6fcd3f_706804cuda3std6ranges3__45__cpo5cdataE:
	.zero		1
	.type		_ZN40_INTERNAL_2f9cd48a_4_k_cu_5e6fcd3f_706806thrust24THRUST_300001_SM_1000_NS12placeholders2_8E,@object
	.size		_ZN40_INTERNAL_2f9cd48a_4_k_cu_5e6fcd3f_706806thrust24THRUST_300001_SM_1000_NS12placeholders2_8E,(_ZN40_INTERNAL_2f9cd48a_4_k_cu_5e6fcd3f_706804cuda3std3__45__cpo4rendE - _ZN40_INTERNAL_2f9cd48a_4_k_cu_5e6fcd3f_706806thrust24THRUST_300001_SM_1000_NS12placeholders2_8E)
_ZN40_INTERNAL_2f9cd48a_4_k_cu_5e6fcd3f_706806thrust24THRUST_300001_SM_1000_NS12placeholders2_8E:
	.zero		1
	.type		_ZN40_INTERNAL_2f9cd48a_4_k_cu_5e6fcd3f_706804cuda3std3__45__cpo4rendE,@object
	.size		_ZN40_INTERNAL_2f9cd48a_4_k_cu_5e6fcd3f_706804cuda3std3__45__cpo4rendE,(_ZN40_INTERNAL_2f9cd48a_4_k_cu_5e6fcd3f_706804cuda3std6ranges3__45__cpo9iter_swapE - _ZN40_INTERNAL_2f9cd48a_4_k_cu_5e6fcd3f_706804cuda3std3__45__cpo4rendE)
_ZN40_INTERNAL_2f9cd48a_4_k_cu_5e6fcd3f_706804cuda3std3__45__cpo4rendE:
	.zero		1
	.type		_ZN40_INTERNAL_2f9cd48a_4_k_cu_5e6fcd3f_706804cuda3std6ranges3__45__cpo9iter_swapE,@object
	.size		_ZN40_INTERNAL_2f9cd48a_4_k_cu_5e6fcd3f_706804cuda3std6ranges3__45__cpo9iter_swapE,(_ZN40_INTERNAL_2f9cd48a_4_k_cu_5e6fcd3f_706804cuda3std3__48unexpectE - _ZN40_INTERNAL_2f9cd48a_4_k_cu_5e6fcd3f_706804cuda3std6ranges3__45__cpo9iter_swapE)
_ZN40_INTERNAL_2f9cd48a_4_k_cu_5e6fcd3f_706804cuda3std6ranges3__45__cpo9iter_swapE:
	.zero		1
	.type		_ZN40_INTERNAL_2f9cd48a_4_k_cu_5e6fcd3f_706804cuda3std3__48unexpectE,@object
	.size		_ZN40_INTERNAL_2f9cd48a_4_k_cu_5e6fcd3f_706804cuda3std3__48unexpectE,(_ZN40_INTERNAL_2f9cd48a_4_k_cu_5e6fcd3f_706806thrust24THRUST_300001_SM_1000_NS6system6detail10sequential3seqE - _ZN40_INTERNAL_2f9cd48a_4_k_cu_5e6fcd3f_706804cuda3std3__48unexpectE)
_ZN40_INTERNAL_2f9cd48a_4_k_cu_5e6fcd3f_706804cuda3std3__48unexpectE:
	.zero		1
	.type		_ZN40_INTERNAL_2f9cd48a_4_k_cu_5e6fcd3f_706806thrust24THRUST_300001_SM_1000_NS6system6detail10sequential3seqE,@object
	.size		_ZN40_INTERNAL_2f9cd48a_4_k_cu_5e6fcd3f_706806thrust24THRUST_300001_SM_1000_NS6system6detail10sequential3seqE,(.L_29 - _ZN40_INTERNAL_2f9cd48a_4_k_cu_5e6fcd3f_706806thrust24THRUST_300001_SM_1000_NS6system6detail10sequential3seqE)
_ZN40_INTERNAL_2f9cd48a_4_k_cu_5e6fcd3f_706806thrust24THRUST_300001_SM_1000_NS6system6detail10sequential3seqE:
	.zero		1
.L_29:


//--------------------- .nv.constant0._ZN3cub18CUB_300001_SM_10006detail11EmptyKernelIvEEvv --------------------------
	.section	.nv.constant0._ZN3cub18CUB_300001_SM_10006detail11EmptyKernelIvEEvv,"a",@progbits
	.sectionflags	@""
	.align	4
.nv.constant0._ZN3cub18CUB_300001_SM_10006detail11EmptyKernelIvEEvv:
	.zero		896


//--------------------- SYMBOLS --------------------------

	.type		.nv.reservedSmem.offset0,@object
	.size		.nv.reservedSmem.offset0,0x4
